//
// Generated by NVIDIA NVVM Compiler
//
// Compiler Build ID: CL-36424714
// Cuda compilation tools, release 13.0, V13.0.88
// Based on NVVM 20.0.0
//

.version 9.0
.target sm_100
.address_size 64

	// .globl	_Z4sortPii

.visible .entry _Z4sortPii(
	.param .u64 .ptr .align 1 _Z4sortPii_param_0,
	.param .u32 _Z4sortPii_param_1
)
{
	.reg .pred 	%p<4>;
	.reg .b32 	%r<13>;
	.reg .b64 	%rd<7>;

	ld.param.u64 	%rd4, [_Z4sortPii_param_0];
	ld.param.u32 	%r6, [_Z4sortPii_param_1];
	cvta.to.global.u64 	%rd1, %rd4;
	mov.u32 	%r7, %ctaid.x;
	mov.u32 	%r8, %ntid.x;
	mov.u32 	%r9, %tid.x;
	mad.lo.s32 	%r1, %r7, %r8, %r9;
	and.b32  	%r10, %r6, 1;
	setp.eq.b32 	%p1, %r10, 1;
	@%p1 bra 	$L__BB0_3;
	shl.b32 	%r12, %r1, 1;
	mul.wide.s32 	%rd6, %r12, 4;
	add.s64 	%rd2, %rd1, %rd6;
	ld.global.u32 	%r2, [%rd2];
	ld.global.u32 	%r3, [%rd2+4];
	setp.le.s32 	%p3, %r2, %r3;
	@%p3 bra 	$L__BB0_5;
	st.global.u32 	[%rd2], %r3;
	st.global.u32 	[%rd2+4], %r2;
	bra.uni 	$L__BB0_5;
$L__BB0_3:
	shl.b32 	%r11, %r1, 1;
	mul.wide.s32 	%rd5, %r11, 4;
	add.s64 	%rd3, %rd1, %rd5;
	ld.global.u32 	%r4, [%rd3+4];
	ld.global.u32 	%r5, [%rd3+8];
	setp.le.s32 	%p2, %r4, %r5;
	@%p2 bra 	$L__BB0_5;
	st.global.u32 	[%rd3+4], %r5;
	st.global.u32 	[%rd3+8], %r4;
$L__BB0_5:
	ret;

}


// ===== COMPILED SASS (sm_100) =====

	.target	sm_100

	.elftype	@"ET_EXEC"


//--------------------- .note.nv.tkinfo           --------------------------
	.section	.note.nv.tkinfo,"",@"SHT_NOTE"
	.sectionflags	@"SHF_NOTE_NV_TKINFO"
	.tkinfo
        /*0018*/ 	.word	0x00000002
        /*0030*/ 	.string	""
        /*0030*/ 	.string	"ptxas"
        /*0030*/ 	.string	"Cuda compilation tools, release 13.0, V13.0.88"
        /*0030*/ 	.string	"Build cuda_13.0.r13.0/compiler.36424714_0"
        /*0030*/ 	.string	"-arch sm_100 -m 64 "



//--------------------- .note.nv.cuinfo           --------------------------
	.section	.note.nv.cuinfo,"",@"SHT_NOTE"
	.sectionflags	@"SHF_NOTE_NV_CUINFO"
        /*0018*/ 	.short	0x0002
        /*001a*/ 	.short	0x0064
        /*001c*/ 	.short	0x0082
	.zero		2


//--------------------- .nv.info                  --------------------------
	.section	.nv.info,"",@"SHT_CUDA_INFO"
	.align	4


	//----- nvinfo : EIATTR_REGCOUNT
	.align		4
        /*0000*/ 	.byte	0x04, 0x2f
        /*0002*/ 	.short	(.L_1 - .L_0)
	.align		4
.L_0:
        /*0004*/ 	.word	index@(_Z4sortPii)
        /*0008*/ 	.word	0x00000008


	//----- nvinfo : EIATTR_FRAME_SIZE
	.align		4
.L_1:
        /*000c*/ 	.byte	0x04, 0x11
        /*000e*/ 	.short	(.L_3 - .L_2)
	.align		4
.L_2:
        /*0010*/ 	.word	index@(_Z4sortPii)
        /*0014*/ 	.word	0x00000000


	//----- nvinfo : EIATTR_MIN_STACK_SIZE
	.align		4
.L_3:
        /*0018*/ 	.byte	0x04, 0x12
        /*001a*/ 	.short	(.L_5 - .L_4)
	.align		4
.L_4:
        /*001c*/ 	.word	index@(_Z4sortPii)
        /*0020*/ 	.word	0x00000000
.L_5:


//--------------------- .nv.compat                --------------------------
	.section	.nv.compat,"",@"SHT_CUDA_COMPAT_INFO"
	.align	4
        /*0000*/ 	.byte	0x02, 0x09, 0x00, 0x00, 0x02, 0x02, 0x01, 0x00, 0x02, 0x05, 0x05, 0x00, 0x03, 0x07, 0x01, 0x01
        /*0010*/ 	.byte	0x02, 0x03, 0x00, 0x00, 0x02, 0x06, 0x01, 0x00, 0x04, 0x0b, 0x08, 0x00, 0x09, 0x00, 0x00, 0x00
        /*0020*/ 	.byte	0x00, 0x00, 0x00, 0x00


//--------------------- .nv.info._Z4sortPii       --------------------------
	.section	.nv.info._Z4sortPii,"",@"SHT_CUDA_INFO"
	.sectionflags	@""
	.align	4


	//----- nvinfo : EIATTR_CUDA_API_VERSION
	.align		4
        /*0000*/ 	.byte	0x04, 0x37
        /*0002*/ 	.short	(.L_7 - .L_6)
.L_6:
        /*0004*/ 	.word	0x00000082


	//----- nvinfo : EIATTR_KPARAM_INFO
	.align		4
.L_7:
        /*0008*/ 	.byte	0x04, 0x17
        /*000a*/ 	.short	(.L_9 - .L_8)
.L_8:
        /*000c*/ 	.word	0x00000000
        /*0010*/ 	.short	0x0001
        /*0012*/ 	.short	0x0008
        /*0014*/ 	.byte	0x00, 0xf0, 0x11, 0x00


	//----- nvinfo : EIATTR_KPARAM_INFO
	.align		4
.L_9:
        /*0018*/ 	.byte	0x04, 0x17
        /*001a*/ 	.short	(.L_11 - .L_10)
.L_10:
        /*001c*/ 	.word	0x00000000
        /*0020*/ 	.short	0x0000
        /*0022*/ 	.short	0x0000
        /*0024*/ 	.byte	0x00, 0xf5, 0x21, 0x00


	//----- nvinfo : EIATTR_SPARSE_MMA_MASK
	.align		4
.L_11:
        /*0028*/ 	.byte	0x03, 0x50
        /*002a*/ 	.short	0x0000


	//----- nvinfo : EIATTR_MAXREG_COUNT
	.align		4
        /*002c*/ 	.byte	0x03, 0x1b
        /*002e*/ 	.short	0x00ff


	//----- nvinfo : EIATTR_MERCURY_ISA_VERSION
	.align		4
        /*0030*/ 	.byte	0x03, 0x5f
        /*0032*/ 	.short	0x0101


	//----- nvinfo : EIATTR_VRC_CTA_INIT_COUNT
	.align		4
        /*0034*/ 	.byte	0x02, 0x4a
	.zero		1
	.zero		1


	//----- nvinfo : EIATTR_EXIT_INSTR_OFFSETS
	.align		4
        /*0038*/ 	.byte	0x04, 0x1c
        /*003a*/ 	.short	(.L_13 - .L_12)


	//   ....[0]....
.L_12:
        /*003c*/ 	.word	0x00000100


	//   ....[1]....
        /*0040*/ 	.word	0x00000130


	//   ....[2]....
        /*0044*/ 	.word	0x000001a0


	//   ....[3]....
        /*0048*/ 	.word	0x000001d0


	//----- nvinfo : EIATTR_CBANK_PARAM_SIZE
	.align		4
.L_13:
        /*004c*/ 	.byte	0x03, 0x19
        /*004e*/ 	.short	0x000c


	//----- nvinfo : EIATTR_PARAM_CBANK
	.align		4
        /*0050*/ 	.byte	0x04, 0x0a
        /*0052*/ 	.short	(.L_15 - .L_14)
	.align		4
.L_14:
        /*0054*/ 	.word	index@(.nv.constant0._Z4sortPii)
        /*0058*/ 	.short	0x0380
        /*005a*/ 	.short	0x000c


	//----- nvinfo : EIATTR_SW_WAR
	.align		4
.L_15:
        /*005c*/ 	.byte	0x04, 0x36
        /*005e*/ 	.short	(.L_17 - .L_16)
.L_16:
        /*0060*/ 	.word	0x00000008
.L_17:


//--------------------- .nv.callgraph             --------------------------
	.section	.nv.callgraph,"",@"SHT_CUDA_CALLGRAPH"
	.align	4
	.sectionentsize	8
	.align		4
        /*0000*/ 	.word	0x00000000
	.align		4
        /*0004*/ 	.word	0xffffffff
	.align		4
        /*0008*/ 	.word	0x00000000
	.align		4
        /*000c*/ 	.word	0xfffffffe
	.align		4
        /*0010*/ 	.word	0x00000000
	.align		4
        /*0014*/ 	.word	0xfffffffd
	.align		4
        /*0018*/ 	.word	0x00000000
	.align		4
        /*001c*/ 	.word	0xfffffffc


//--------------------- .text._Z4sortPii          --------------------------
	.section	.text._Z4sortPii,"ax",@progbits
	.align	128
        .global         _Z4sortPii
        .type           _Z4sortPii,@function
        .size           _Z4sortPii,(.L_x_2 - _Z4sortPii)
        .other          _Z4sortPii,@"STO_CUDA_ENTRY STV_DEFAULT"
_Z4sortPii:
.text._Z4sortPii:
[----:B------:R-:W-:Y:S01]  /*0000*/  LDC R1, c[0x0][0x37c] ;  /* 0x0000df00ff017b82 */ /* 0x000fe20000000800 */
[----:B------:R-:W0:Y:S01]  /*0010*/  LDCU UR4, c[0x0][0x388] ;  /* 0x00007100ff0477ac */ /* 0x000e220008000800 */
[----:B------:R-:W1:Y:S06]  /*0020*/  S2R R3, SR_TID.X ;  /* 0x0000000000037919 */ /* 0x000e6c0000002100 */
[----:B------:R-:W1:Y:S08]  /*0030*/  S2UR UR6, SR_CTAID.X ;  /* 0x00000000000679c3 */ /* 0x000e700000002500 */
[----:B------:R-:W1:Y:S01]  /*0040*/  LDC R0, c[0x0][0x360] ;  /* 0x0000d800ff007b82 */ /* 0x000e620000000800 */
[----:B0-----:R-:W-:-:S04]  /*0050*/  ULOP3.LUT UR4, UR4, 0x1, URZ, 0xc0, !UPT ;  /* 0x0000000104047892 */ /* 0x001fc8000f8ec0ff */
[----:B------:R-:W-:-:S07]  /*0060*/  UISETP.NE.U32.AND UP0, UPT, UR4, 0x1, UPT ;  /* 0x000000010400788c */ /* 0x000fce000bf05070 */
[----:B------:R-:W0:Y:S01]  /*0070*/  LDCU.64 UR4, c[0x0][0x358] ;  /* 0x00006b00ff0477ac */ /* 0x000e220008000a00 */
[----:B-1----:R-:W-:Y:S01]  /*0080*/  IMAD R0, R0, UR6, R3 ;  /* 0x0000000600007c24 */ /* 0x002fe2000f8e0203 */
[----:B0-----:R-:W-:Y:S06]  /*0090*/  BRA.U !UP0, `(.L_x_0) ;  /* 0x0000000108287547 */ /* 0x001fec000b800000 */
[----:B------:R-:W0:Y:S01]  /*00a0*/  LDC.64 R2, c[0x0][0x380] ;  /* 0x0000e000ff027b82 */ /* 0x000e220000000a00 */
[----:B------:R-:W-:-:S05]  /*00b0*/  SHF.L.U32 R5, R0, 0x1, RZ ;  /* 0x0000000100057819 */ /* 0x000fca00000006ff */
[----:B0-----:R-:W-:-:S05]  /*00c0*/  IMAD.WIDE R2, R5, 0x4, R2 ;  /* 0x0000000405027825 */ /* 0x001fca00078e0202 */
[----:B------:R-:W2:Y:S04]  /*00d0*/  LDG.E R5, desc[UR4][R2.64] ;  /* 0x0000000402057981 */ /* 0x000ea8000c1e1900 */
[----:B------:R-:W2:Y:S02]  /*00e0*/  LDG.E R0, desc[UR4][R2.64+0x4] ;  /* 0x0000040402007981 */ /* 0x000ea4000c1e1900 */
[----:B--2---:R-:W-:-:S13]  /*00f0*/  ISETP.GT.AND P0, PT, R5, R0, PT ;  /* 0x000000000500720c */ /* 0x004fda0003f04270 */
[----:B------:R-:W-:Y:S05]  /*0100*/  @!P0 EXIT ;  /* 0x000000000000894d */ /* 0x000fea0003800000 */
[----:B------:R-:W-:Y:S04]  /*0110*/  STG.E desc[UR4][R2.64], R0 ;  /* 0x0000000002007986 */ /* 0x000fe8000c101904 */
[----:B------:R-:W-:Y:S01]  /*0120*/  STG.E desc[UR4][R2.64+0x4], R5 ;  /* 0x0000040502007986 */ /* 0x000fe2000c101904 */
[----:B------:R-:W-:Y:S05]  /*0130*/  EXIT ;  /* 0x000000000000794d */ /* 0x000fea0003800000 */
.L_x_0:
        /* <DEDUP_REMOVED lines=10> */
.L_x_1:
[----:B------:R-:W-:-:S00]  /*01e0*/  BRA `(.L_x_1) ;  /* 0xfffffffc00fc7947 */ /* 0x000fc0000383ffff */
[----:B------:R-:W-:-:S00]  /*01f0*/  NOP ;  /* 0x0000000000007918 */ /* 0x000fc00000000000 */
        /* <DEDUP_REMOVED lines=8> */
.L_x_2:


//--------------------- .nv.shared.reserved.0     --------------------------
	.section	.nv.shared.reserved.0,"aw",@nobits
	.weak		__nv_reservedSMEM_offset_0_alias
	.size		__nv_reservedSMEM_offset_0_alias, 0, 64
	.other		__nv_reservedSMEM_offset_0_alias,@"STO_CUDA_RESERVED_SHARED STV_DEFAULT"
__nv_reservedSMEM_offset_0_alias:
	.zero		0
	.zero		64


//--------------------- .nv.constant0._Z4sortPii  --------------------------
	.section	.nv.constant0._Z4sortPii,"a",@progbits
	.sectionflags	@""
	.align	4
.nv.constant0._Z4sortPii:
	.zero		908


//--------------------- SYMBOLS --------------------------

	.type		.nv.reservedSmem.offset0,@object
	.size		.nv.reservedSmem.offset0,0x4
